.version 6.5
.target sm_30
.address_size 64

.visible .entry mul24(
	.param .u64 input,
	.param .u64 output
)
{
	.reg .u64 	    in_addr;
    .reg .u64 	    out_addr;
    .reg .u32 	    temp;
    .reg .u32 	    temp2;

	ld.param.u64 	in_addr, [input];
    ld.param.u64 	out_addr, [output];

    ld.u32          temp, [in_addr];
	mul24.lo.u32		temp2, temp, 2;
    st.u32          [out_addr], temp2;
	ret;
}


// ===== COMPILED SASS (sm_100) =====

	.target	sm_100

	.elftype	@"ET_EXEC"


//--------------------- .note.nv.tkinfo           --------------------------
	.section	.note.nv.tkinfo,"",@"SHT_NOTE"
	.sectionflags	@"SHF_NOTE_NV_TKINFO"
	.tkinfo
        /*0018*/ 	.word	0x00000002
        /*0030*/ 	.string	""
        /*0030*/ 	.string	"ptxas"
        /*0030*/ 	.string	"Cuda compilation tools, release 13.0, V13.0.88"
        /*0030*/ 	.string	"Build cuda_13.0.r13.0/compiler.36424714_0"
        /*0030*/ 	.string	"-arch sm_100 "



//--------------------- .note.nv.cuinfo           --------------------------
	.section	.note.nv.cuinfo,"",@"SHT_NOTE"
	.sectionflags	@"SHF_NOTE_NV_CUINFO"
        /*0018*/ 	.short	0x0002
        /*001a*/ 	.short	0x001e
        /*001c*/ 	.short	0x0082
	.zero		2


//--------------------- .nv.info                  --------------------------
	.section	.nv.info,"",@"SHT_CUDA_INFO"
	.align	4


	//----- nvinfo : EIATTR_REGCOUNT
	.align		4
        /*0000*/ 	.byte	0x04, 0x2f
        /*0002*/ 	.short	(.L_1 - .L_0)
	.align		4
.L_0:
        /*0004*/ 	.word	index@(mul24)
        /*0008*/ 	.word	0x0000000a


	//----- nvinfo : EIATTR_FRAME_SIZE
	.align		4
.L_1:
        /*000c*/ 	.byte	0x04, 0x11
        /*000e*/ 	.short	(.L_3 - .L_2)
	.align		4
.L_2:
        /*0010*/ 	.word	index@(mul24)
        /*0014*/ 	.word	0x00000000


	//----- nvinfo : EIATTR_MIN_STACK_SIZE
	.align		4
.L_3:
        /*0018*/ 	.byte	0x04, 0x12
        /*001a*/ 	.short	(.L_5 - .L_4)
	.align		4
.L_4:
        /*001c*/ 	.word	index@(mul24)
        /*0020*/ 	.word	0x00000000
.L_5:


//--------------------- .nv.compat                --------------------------
	.section	.nv.compat,"",@"SHT_CUDA_COMPAT_INFO"
	.align	4
        /*0000*/ 	.byte	0x02, 0x09, 0x00, 0x00, 0x02, 0x02, 0x01, 0x00, 0x02, 0x05, 0x05, 0x00, 0x03, 0x07, 0x01, 0x01
        /*0010*/ 	.byte	0x02, 0x03, 0x00, 0x00, 0x02, 0x06, 0x01, 0x00, 0x04, 0x0b, 0x08, 0x00, 0x09, 0x00, 0x00, 0x00
        /*0020*/ 	.byte	0x00, 0x00, 0x00, 0x00


//--------------------- .nv.info.mul24            --------------------------
	.section	.nv.info.mul24,"",@"SHT_CUDA_INFO"
	.sectionflags	@""
	.align	4


	//----- nvinfo : EIATTR_CUDA_API_VERSION
	.align		4
        /*0000*/ 	.byte	0x04, 0x37
        /*0002*/ 	.short	(.L_7 - .L_6)
.L_6:
        /*0004*/ 	.word	0x00000082


	//----- nvinfo : EIATTR_KPARAM_INFO
	.align		4
.L_7:
        /*0008*/ 	.byte	0x04, 0x17
        /*000a*/ 	.short	(.L_9 - .L_8)
.L_8:
        /*000c*/ 	.word	0x00000000
        /*0010*/ 	.short	0x0001
        /*0012*/ 	.short	0x0008
        /*0014*/ 	.byte	0x00, 0xf0, 0x21, 0x00


	//----- nvinfo : EIATTR_KPARAM_INFO
	.align		4
.L_9:
        /*0018*/ 	.byte	0x04, 0x17
        /*001a*/ 	.short	(.L_11 - .L_10)
.L_10:
        /*001c*/ 	.word	0x00000000
        /*0020*/ 	.short	0x0000
        /*0022*/ 	.short	0x0000
        /*0024*/ 	.byte	0x00, 0xf0, 0x21, 0x00


	//----- nvinfo : EIATTR_SPARSE_MMA_MASK
	.align		4
.L_11:
        /*0028*/ 	.byte	0x03, 0x50
        /*002a*/ 	.short	0x0000


	//----- nvinfo : EIATTR_MAXREG_COUNT
	.align		4
        /*002c*/ 	.byte	0x03, 0x1b
        /*002e*/ 	.short	0x00ff


	//----- nvinfo : EIATTR_MERCURY_ISA_VERSION
	.align		4
        /*0030*/ 	.byte	0x03, 0x5f
        /*0032*/ 	.short	0x0101


	//----- nvinfo : EIATTR_VRC_CTA_INIT_COUNT
	.align		4
        /*0034*/ 	.byte	0x02, 0x4a
	.zero		1
	.zero		1


	//----- nvinfo : EIATTR_EXIT_INSTR_OFFSETS
	.align		4
        /*0038*/ 	.byte	0x04, 0x1c
        /*003a*/ 	.short	(.L_13 - .L_12)


	//   ....[0]....
.L_12:
        /*003c*/ 	.word	0x00000080


	//----- nvinfo : EIATTR_CBANK_PARAM_SIZE
	.align		4
.L_13:
        /*0040*/ 	.byte	0x03, 0x19
        /*0042*/ 	.short	0x0010


	//----- nvinfo : EIATTR_PARAM_CBANK
	.align		4
        /*0044*/ 	.byte	0x04, 0x0a
        /*0046*/ 	.short	(.L_15 - .L_14)
	.align		4
.L_14:
        /*0048*/ 	.word	index@(.nv.constant0.mul24)
        /*004c*/ 	.short	0x0380
        /*004e*/ 	.short	0x0010


	//----- nvinfo : EIATTR_SW_WAR
	.align		4
.L_15:
        /*0050*/ 	.byte	0x04, 0x36
        /*0052*/ 	.short	(.L_17 - .L_16)
.L_16:
        /*0054*/ 	.word	0x00000008
.L_17:


//--------------------- .nv.callgraph             --------------------------
	.section	.nv.callgraph,"",@"SHT_CUDA_CALLGRAPH"
	.align	4
	.sectionentsize	8
	.align		4
        /*0000*/ 	.word	0x00000000
	.align		4
        /*0004*/ 	.word	0xffffffff
	.align		4
        /*0008*/ 	.word	0x00000000
	.align		4
        /*000c*/ 	.word	0xfffffffe
	.align		4
        /*0010*/ 	.word	0x00000000
	.align		4
        /*0014*/ 	.word	0xfffffffd
	.align		4
        /*0018*/ 	.word	0x00000000
	.align		4
        /*001c*/ 	.word	0xfffffffc


//--------------------- .text.mul24               --------------------------
	.section	.text.mul24,"ax",@progbits
	.align	128
        .global         mul24
        .type           mul24,@function
        .size           mul24,(.L_x_1 - mul24)
        .other          mul24,@"STO_CUDA_ENTRY STV_DEFAULT"
mul24:
.text.mul24:
[----:B------:R-:W-:Y:S08]  /*0000*/  LDC R1, c[0x0][0x37c] ;  /* 0x0000df00ff017b82 */ /* 0x000ff00000000800 */
[----:B------:R-:W0:Y:S01]  /*0010*/  LDC.64 R2, c[0x0][0x380] ;  /* 0x0000e000ff027b82 */ /* 0x000e220000000a00 */
[----:B------:R-:W0:Y:S02]  /*0020*/  LDCU.64 UR4, c[0x0][0x358] ;  /* 0x00006b00ff0477ac */ /* 0x000e240008000a00 */
[----:B0-----:R-:W2:Y:S05]  /*0030*/  LD.E R2, desc[UR4][R2.64] ;  /* 0x0000000402027980 */ /* 0x001eaa000c101900 */
[----:B------:R-:W0:Y:S01]  /*0040*/  LDC.64 R4, c[0x0][0x388] ;  /* 0x0000e200ff047b82 */ /* 0x000e220000000a00 */
[----:B--2---:R-:W-:-:S04]  /*0050*/  PRMT R7, R2, 0x7210, RZ ;  /* 0x0000721002077816 */ /* 0x004fc800000000ff */
[----:B------:R-:W-:-:S05]  /*0060*/  SHF.L.U32 R7, R7, 0x1, RZ ;  /* 0x0000000107077819 */ /* 0x000fca00000006ff */
[----:B0-----:R-:W-:Y:S01]  /*0070*/  ST.E desc[UR4][R4.64], R7 ;  /* 0x0000000704007985 */ /* 0x001fe2000c101904 */
[----:B------:R-:W-:Y:S05]  /*0080*/  EXIT ;  /* 0x000000000000794d */ /* 0x000fea0003800000 */
.L_x_0:
[----:B------:R-:W-:-:S00]  /*0090*/  BRA `(.L_x_0) ;  /* 0xfffffffc00fc7947 */ /* 0x000fc0000383ffff */
[----:B------:R-:W-:-:S00]  /*00a0*/  NOP ;  /* 0x0000000000007918 */ /* 0x000fc00000000000 */
        /* <DEDUP_REMOVED lines=13> */
.L_x_1:


//--------------------- .nv.shared.reserved.0     --------------------------
	.section	.nv.shared.reserved.0,"aw",@nobits
	.weak		__nv_reservedSMEM_offset_0_alias
	.size		__nv_reservedSMEM_offset_0_alias, 0, 64
	.other		__nv_reservedSMEM_offset_0_alias,@"STO_CUDA_RESERVED_SHARED STV_DEFAULT"
__nv_reservedSMEM_offset_0_alias:
	.zero		0
	.zero		64


//--------------------- .nv.constant0.mul24       --------------------------
	.section	.nv.constant0.mul24,"a",@progbits
	.sectionflags	@""
	.align	4
.nv.constant0.mul24:
	.zero		912


//--------------------- SYMBOLS --------------------------

	.type		.nv.reservedSmem.offset0,@object
	.size		.nv.reservedSmem.offset0,0x4
